//
// Generated by NVIDIA NVVM Compiler
//
// Compiler Build ID: CL-36424714
// Cuda compilation tools, release 13.0, V13.0.88
// Based on NVVM 20.0.0
//

.version 9.0
.target sm_100
.address_size 64

	// .globl	_Z12run_parallelPfii
.global .align 4 .b8 __cudart_i2opi_f[24] = {65, 144, 67, 60, 153, 149, 98, 219, 192, 221, 52, 245, 209, 87, 39, 252, 41, 21, 68, 78, 110, 131, 249, 162};

.visible .entry _Z12run_parallelPfii(
	.param .u64 .ptr .align 1 _Z12run_parallelPfii_param_0,
	.param .u32 _Z12run_parallelPfii_param_1,
	.param .u32 _Z12run_parallelPfii_param_2
)
{
	.local .align 4 .b8 	__local_depot0[28];
	.reg .b64 	%SP;
	.reg .b64 	%SPL;
	.reg .pred 	%p<18>;
	.reg .b32 	%r<58>;
	.reg .b32 	%f<62>;
	.reg .b64 	%rd<25>;
	.reg .b64 	%fd<32>;

	mov.u64 	%SPL, __local_depot0;
	ld.param.u64 	%rd9, [_Z12run_parallelPfii_param_0];
	ld.param.u32 	%r23, [_Z12run_parallelPfii_param_1];
	ld.param.u32 	%r24, [_Z12run_parallelPfii_param_2];
	add.u64 	%rd1, %SPL, 0;
	mov.u32 	%r25, %ctaid.x;
	shl.b32 	%r26, %r25, 10;
	mov.u32 	%r27, %tid.x;
	or.b32  	%r28, %r27, %r26;
	add.s32 	%r1, %r28, 1;
	add.s32 	%r29, %r23, -1;
	cvt.rn.f32.s32 	%f22, %r29;
	cvt.rn.f32.s32 	%f23, %r28;
	div.rn.f32 	%f24, %f23, %f22;
	mul.f32 	%f1, %f24, 0f40C90FDB;
	mul.f32 	%f25, %f1, 0f3F22F983;
	cvt.rni.s32.f32 	%r55, %f25;
	cvt.rn.f32.s32 	%f26, %r55;
	fma.rn.f32 	%f27, %f26, 0fBFC90FDA, %f1;
	fma.rn.f32 	%f28, %f26, 0fB3A22168, %f27;
	fma.rn.f32 	%f50, %f26, 0fA7C234C5, %f28;
	abs.f32 	%f3, %f1;
	setp.ltu.f32 	%p2, %f3, 0f47CE4780;
	@%p2 bra 	$L__BB0_8;
	setp.neu.f32 	%p3, %f3, 0f7F800000;
	@%p3 bra 	$L__BB0_3;
	mov.f32 	%f31, 0f00000000;
	mul.rn.f32 	%f50, %f1, %f31;
	mov.b32 	%r55, 0;
	bra.uni 	$L__BB0_8;
$L__BB0_3:
	mov.b32 	%r3, %f1;
	shl.b32 	%r31, %r3, 8;
	or.b32  	%r4, %r31, -2147483648;
	mov.b64 	%rd24, 0;
	mov.b32 	%r52, 0;
	mov.u64 	%rd22, __cudart_i2opi_f;
	mov.u64 	%rd23, %rd1;
$L__BB0_4:
	.pragma "nounroll";
	ld.global.nc.u32 	%r32, [%rd22];
	mad.wide.u32 	%rd13, %r32, %r4, %rd24;
	shr.u64 	%rd24, %rd13, 32;
	st.local.u32 	[%rd23], %rd13;
	add.s32 	%r52, %r52, 1;
	add.s64 	%rd23, %rd23, 4;
	add.s64 	%rd22, %rd22, 4;
	setp.ne.s32 	%p4, %r52, 6;
	@%p4 bra 	$L__BB0_4;
	shr.u32 	%r33, %r3, 23;
	st.local.u32 	[%rd1+24], %rd24;
	and.b32  	%r7, %r33, 31;
	and.b32  	%r34, %r33, 224;
	add.s32 	%r35, %r34, -128;
	shr.u32 	%r36, %r35, 5;
	mul.wide.u32 	%rd14, %r36, 4;
	sub.s64 	%rd8, %rd1, %rd14;
	ld.local.u32 	%r53, [%rd8+24];
	ld.local.u32 	%r54, [%rd8+20];
	setp.eq.s32 	%p5, %r7, 0;
	@%p5 bra 	$L__BB0_7;
	shf.l.wrap.b32 	%r53, %r54, %r53, %r7;
	ld.local.u32 	%r37, [%rd8+16];
	shf.l.wrap.b32 	%r54, %r37, %r54, %r7;
$L__BB0_7:
	shr.u32 	%r38, %r53, 30;
	shf.l.wrap.b32 	%r39, %r54, %r53, 2;
	shl.b32 	%r40, %r54, 2;
	shr.u32 	%r41, %r39, 31;
	add.s32 	%r42, %r41, %r38;
	neg.s32 	%r43, %r42;
	setp.lt.s32 	%p6, %r3, 0;
	selp.b32 	%r55, %r43, %r42, %p6;
	xor.b32  	%r44, %r39, %r3;
	shr.s32 	%r45, %r39, 31;
	xor.b32  	%r46, %r45, %r39;
	xor.b32  	%r47, %r45, %r40;
	cvt.u64.u32 	%rd15, %r46;
	shl.b64 	%rd16, %rd15, 32;
	cvt.u64.u32 	%rd17, %r47;
	or.b64  	%rd18, %rd16, %rd17;
	cvt.rn.f64.s64 	%fd5, %rd18;
	mul.f64 	%fd6, %fd5, 0d3BF921FB54442D19;
	cvt.rn.f32.f64 	%f29, %fd6;
	neg.f32 	%f30, %f29;
	setp.lt.s32 	%p7, %r44, 0;
	selp.f32 	%f50, %f30, %f29, %p7;
$L__BB0_8:
	mul.rn.f32 	%f32, %f50, %f50;
	and.b32  	%r49, %r55, 1;
	setp.eq.b32 	%p8, %r49, 1;
	selp.f32 	%f33, 0f3F800000, %f50, %p8;
	fma.rn.f32 	%f34, %f32, %f33, 0f00000000;
	fma.rn.f32 	%f35, %f32, 0f37CBAC00, 0fBAB607ED;
	selp.f32 	%f36, %f35, 0fB94D4153, %p8;
	selp.f32 	%f37, 0f3D2AAABB, 0f3C0885E4, %p8;
	fma.rn.f32 	%f38, %f36, %f32, %f37;
	selp.f32 	%f39, 0fBEFFFFFF, 0fBE2AAAA8, %p8;
	fma.rn.f32 	%f40, %f38, %f32, %f39;
	fma.rn.f32 	%f41, %f40, %f34, %f33;
	and.b32  	%r50, %r55, 2;
	setp.eq.s32 	%p9, %r50, 0;
	mov.f32 	%f42, 0f00000000;
	sub.f32 	%f43, %f42, %f41;
	selp.f32 	%f58, %f41, %f43, %p9;
	setp.gt.s32 	%p10, %r1, %r23;
	@%p10 bra 	$L__BB0_27;
	setp.lt.s32 	%p11, %r24, 1;
	@%p11 bra 	$L__BB0_26;
	setp.eq.s32 	%p12, %r1, 1;
	setp.eq.s32 	%p13, %r1, %r23;
	or.pred  	%p1, %p12, %p13;
	and.b32  	%r16, %r24, 3;
	setp.lt.u32 	%p14, %r24, 4;
	mov.f32 	%f51, %f58;
	@%p14 bra 	$L__BB0_21;
	and.b32  	%r51, %r24, 2147483644;
	neg.s32 	%r56, %r51;
	mov.f32 	%f51, %f58;
$L__BB0_12:
	mov.f64 	%fd30, 0d0000000000000000;
	@%p1 bra 	$L__BB0_14;
	cvt.f64.f32 	%fd8, %f58;
	add.f64 	%fd9, %fd8, %fd8;
	cvt.f64.f32 	%fd10, %f51;
	sub.f64 	%fd11, %fd9, %fd10;
	fma.rn.f64 	%fd12, %fd8, 0dBFC70A3D80000000, %fd11;
	cvt.rn.f32.f64 	%f45, %fd12;
	cvt.f64.f32 	%fd30, %f45;
$L__BB0_14:
	mov.f64 	%fd31, 0d0000000000000000;
	@%p1 bra 	$L__BB0_16;
	add.f64 	%fd14, %fd30, %fd30;
	cvt.f64.f32 	%fd15, %f58;
	sub.f64 	%fd16, %fd14, %fd15;
	fma.rn.f64 	%fd17, %fd30, 0dBFC70A3D80000000, %fd16;
	cvt.rn.f32.f64 	%f46, %fd17;
	cvt.f64.f32 	%fd31, %f46;
$L__BB0_16:
	mov.f32 	%f51, 0f00000000;
	@%p1 bra 	$L__BB0_18;
	add.f64 	%fd18, %fd31, %fd31;
	sub.f64 	%fd19, %fd18, %fd30;
	fma.rn.f64 	%fd20, %fd31, 0dBFC70A3D80000000, %fd19;
	cvt.rn.f32.f64 	%f51, %fd20;
$L__BB0_18:
	mov.f32 	%f58, 0f00000000;
	@%p1 bra 	$L__BB0_20;
	cvt.f64.f32 	%fd21, %f51;
	add.f64 	%fd22, %fd21, %fd21;
	sub.f64 	%fd23, %fd22, %fd31;
	fma.rn.f64 	%fd24, %fd21, 0dBFC70A3D80000000, %fd23;
	cvt.rn.f32.f64 	%f58, %fd24;
$L__BB0_20:
	add.s32 	%r56, %r56, 4;
	setp.ne.s32 	%p15, %r56, 0;
	@%p15 bra 	$L__BB0_12;
$L__BB0_21:
	setp.eq.s32 	%p16, %r16, 0;
	@%p16 bra 	$L__BB0_26;
	neg.s32 	%r57, %r16;
$L__BB0_23:
	.pragma "nounroll";
	mov.f32 	%f18, %f58;
	mov.f32 	%f58, 0f00000000;
	@%p1 bra 	$L__BB0_25;
	cvt.f64.f32 	%fd25, %f18;
	add.f64 	%fd26, %fd25, %fd25;
	cvt.f64.f32 	%fd27, %f51;
	sub.f64 	%fd28, %fd26, %fd27;
	fma.rn.f64 	%fd29, %fd25, 0dBFC70A3D80000000, %fd28;
	cvt.rn.f32.f64 	%f58, %fd29;
$L__BB0_25:
	add.s32 	%r57, %r57, 1;
	setp.ne.s32 	%p17, %r57, 0;
	mov.f32 	%f51, %f18;
	@%p17 bra 	$L__BB0_23;
$L__BB0_26:
	cvta.to.global.u64 	%rd19, %rd9;
	mul.wide.s32 	%rd20, %r1, 4;
	add.s64 	%rd21, %rd19, %rd20;
	st.global.f32 	[%rd21], %f58;
$L__BB0_27:
	ret;

}


// ===== COMPILED SASS (sm_100) =====

	.target	sm_100

	.elftype	@"ET_EXEC"


//--------------------- .note.nv.tkinfo           --------------------------
	.section	.note.nv.tkinfo,"",@"SHT_NOTE"
	.sectionflags	@"SHF_NOTE_NV_TKINFO"
	.tkinfo
        /*0018*/ 	.word	0x00000002
        /*0030*/ 	.string	""
        /*0030*/ 	.string	"ptxas"
        /*0030*/ 	.string	"Cuda compilation tools, release 13.0, V13.0.88"
        /*0030*/ 	.string	"Build cuda_13.0.r13.0/compiler.36424714_0"
        /*0030*/ 	.string	"-arch sm_100 -m 64 "



//--------------------- .note.nv.cuinfo           --------------------------
	.section	.note.nv.cuinfo,"",@"SHT_NOTE"
	.sectionflags	@"SHF_NOTE_NV_CUINFO"
        /*0018*/ 	.short	0x0002
        /*001a*/ 	.short	0x0064
        /*001c*/ 	.short	0x0082
	.zero		2


//--------------------- .nv.info                  --------------------------
	.section	.nv.info,"",@"SHT_CUDA_INFO"
	.align	4


	//----- nvinfo : EIATTR_REGCOUNT
	.align		4
        /*0000*/ 	.byte	0x04, 0x2f
        /*0002*/ 	.short	(.L_2 - .L_1)
	.align		4
.L_1:
        /*0004*/ 	.word	index@(_Z12run_parallelPfii)
        /*0008*/ 	.word	0x00000010


	//----- nvinfo : EIATTR_FRAME_SIZE
	.align		4
.L_2:
        /*000c*/ 	.byte	0x04, 0x11
        /*000e*/ 	.short	(.L_4 - .L_3)
	.align		4
.L_3:
        /*0010*/ 	.word	index@($__internal_0_$__cuda_sm3x_div_rn_noftz_f32_slowpath)
        /*0014*/ 	.word	0x00000020


	//----- nvinfo : EIATTR_FRAME_SIZE
	.align		4
.L_4:
        /*0018*/ 	.byte	0x04, 0x11
        /*001a*/ 	.short	(.L_6 - .L_5)
	.align		4
.L_5:
        /*001c*/ 	.word	index@(_Z12run_parallelPfii)
        /*0020*/ 	.word	0x00000020


	//----- nvinfo : EIATTR_MIN_STACK_SIZE
	.align		4
.L_6:
        /*0024*/ 	.byte	0x04, 0x12
        /*0026*/ 	.short	(.L_8 - .L_7)
	.align		4
.L_7:
        /*0028*/ 	.word	index@(_Z12run_parallelPfii)
        /*002c*/ 	.word	0x00000020
.L_8:


//--------------------- .nv.compat                --------------------------
	.section	.nv.compat,"",@"SHT_CUDA_COMPAT_INFO"
	.align	4
        /*0000*/ 	.byte	0x02, 0x09, 0x00, 0x00, 0x02, 0x02, 0x01, 0x00, 0x02, 0x05, 0x05, 0x00, 0x03, 0x07, 0x01, 0x01
        /*0010*/ 	.byte	0x02, 0x03, 0x00, 0x00, 0x02, 0x06, 0x01, 0x00, 0x04, 0x0b, 0x08, 0x00, 0x01, 0x00, 0x00, 0x00
        /*0020*/ 	.byte	0x00, 0x00, 0x00, 0x00


//--------------------- .nv.info._Z12run_parallelPfii --------------------------
	.section	.nv.info._Z12run_parallelPfii,"",@"SHT_CUDA_INFO"
	.sectionflags	@""
	.align	4


	//----- nvinfo : EIATTR_CUDA_API_VERSION
	.align		4
        /*0000*/ 	.byte	0x04, 0x37
        /*0002*/ 	.short	(.L_10 - .L_9)
.L_9:
        /*0004*/ 	.word	0x00000082


	//----- nvinfo : EIATTR_KPARAM_INFO
	.align		4
.L_10:
        /*0008*/ 	.byte	0x04, 0x17
        /*000a*/ 	.short	(.L_12 - .L_11)
.L_11:
        /*000c*/ 	.word	0x00000000
        /*0010*/ 	.short	0x0002
        /*0012*/ 	.short	0x000c
        /*0014*/ 	.byte	0x00, 0xf0, 0x11, 0x00


	//----- nvinfo : EIATTR_KPARAM_INFO
	.align		4
.L_12:
        /*0018*/ 	.byte	0x04, 0x17
        /*001a*/ 	.short	(.L_14 - .L_13)
.L_13:
        /*001c*/ 	.word	0x00000000
        /*0020*/ 	.short	0x0001
        /*0022*/ 	.short	0x0008
        /*0024*/ 	.byte	0x00, 0xf0, 0x11, 0x00


	//----- nvinfo : EIATTR_KPARAM_INFO
	.align		4
.L_14:
        /*0028*/ 	.byte	0x04, 0x17
        /*002a*/ 	.short	(.L_16 - .L_15)
.L_15:
        /*002c*/ 	.word	0x00000000
        /*0030*/ 	.short	0x0000
        /*0032*/ 	.short	0x0000
        /*0034*/ 	.byte	0x00, 0xf5, 0x21, 0x00


	//----- nvinfo : EIATTR_SPARSE_MMA_MASK
	.align		4
.L_16:
        /*0038*/ 	.byte	0x03, 0x50
        /*003a*/ 	.short	0x0000


	//----- nvinfo : EIATTR_MAXREG_COUNT
	.align		4
        /*003c*/ 	.byte	0x03, 0x1b
        /*003e*/ 	.short	0x00ff


	//----- nvinfo : EIATTR_MERCURY_ISA_VERSION
	.align		4
        /*0040*/ 	.byte	0x03, 0x5f
        /*0042*/ 	.short	0x0101


	//----- nvinfo : EIATTR_VRC_CTA_INIT_COUNT
	.align		4
        /*0044*/ 	.byte	0x02, 0x4a
	.zero		1
	.zero		1


	//----- nvinfo : EIATTR_EXIT_INSTR_OFFSETS
	.align		4
        /*0048*/ 	.byte	0x04, 0x1c
        /*004a*/ 	.short	(.L_18 - .L_17)


	//   ....[0]....
.L_17:
        /*004c*/ 	.word	0x00000660


	//   ....[1]....
        /*0050*/ 	.word	0x00000b40


	//----- nvinfo : EIATTR_CRS_STACK_SIZE
	.align		4
.L_18:
        /*0054*/ 	.byte	0x04, 0x1e
        /*0056*/ 	.short	(.L_20 - .L_19)
.L_19:
        /*0058*/ 	.word	0x00000000


	//----- nvinfo : EIATTR_CBANK_PARAM_SIZE
	.align		4
.L_20:
        /*005c*/ 	.byte	0x03, 0x19
        /*005e*/ 	.short	0x0010


	//----- nvinfo : EIATTR_PARAM_CBANK
	.align		4
        /*0060*/ 	.byte	0x04, 0x0a
        /*0062*/ 	.short	(.L_22 - .L_21)
	.align		4
.L_21:
        /*0064*/ 	.word	index@(.nv.constant0._Z12run_parallelPfii)
        /*0068*/ 	.short	0x0380
        /*006a*/ 	.short	0x0010


	//----- nvinfo : EIATTR_SW_WAR
	.align		4
.L_22:
        /*006c*/ 	.byte	0x04, 0x36
        /*006e*/ 	.short	(.L_24 - .L_23)
.L_23:
        /*0070*/ 	.word	0x00000008
.L_24:


//--------------------- .nv.callgraph             --------------------------
	.section	.nv.callgraph,"",@"SHT_CUDA_CALLGRAPH"
	.align	4
	.sectionentsize	8
	.align		4
        /*0000*/ 	.word	0x00000000
	.align		4
        /*0004*/ 	.word	0xffffffff
	.align		4
        /*0008*/ 	.word	0x00000000
	.align		4
        /*000c*/ 	.word	0xfffffffe
	.align		4
        /*0010*/ 	.word	0x00000000
	.align		4
        /*0014*/ 	.word	0xfffffffd
	.align		4
        /*0018*/ 	.word	0x00000000
	.align		4
        /*001c*/ 	.word	0xfffffffc


//--------------------- .nv.constant4             --------------------------
	.section	.nv.constant4,"a",@progbits
	.align	8
	.align		8
.nv.constant4:
        /*0000*/ 	.dword	__cudart_i2opi_f


//--------------------- .text._Z12run_parallelPfii --------------------------
	.section	.text._Z12run_parallelPfii,"ax",@progbits
	.align	128
        .global         _Z12run_parallelPfii
        .type           _Z12run_parallelPfii,@function
        .size           _Z12run_parallelPfii,(.L_x_21 - _Z12run_parallelPfii)
        .other          _Z12run_parallelPfii,@"STO_CUDA_ENTRY STV_DEFAULT"
_Z12run_parallelPfii:
.text._Z12run_parallelPfii:
[----:B------:R-:W0:Y:S01]  /*0000*/  LDC R1, c[0x0][0x37c] ;  /* 0x0000df00ff017b82 */ /* 0x000e220000000800 */
[----:B------:R-:W1:Y:S01]  /*0010*/  LDCU UR4, c[0x0][0x388] ;  /* 0x00007100ff0477ac */ /* 0x000e620008000800 */
[----:B------:R-:W2:Y:S06]  /*0020*/  S2R R5, SR_TID.X ;  /* 0x0000000000057919 */ /* 0x000eac0000002100 */
[----:B------:R-:W3:Y:S01]  /*0030*/  S2UR UR5, SR_CTAID.X ;  /* 0x00000000000579c3 */ /* 0x000ee20000002500 */
[----:B------:R-:W-:Y:S01]  /*0040*/  BSSY.RECONVERGENT B0, `(.L_x_0) ;  /* 0x0000013000007945 */ /* 0x000fe20003800200 */
[----:B0-----:R-:W-:Y:S01]  /*0050*/  VIADD R1, R1, 0xffffffe0 ;  /* 0xffffffe001017836 */ /* 0x001fe20000000000 */
[----:B-1----:R-:W-:-:S06]  /*0060*/  UIADD3 UR4, UPT, UPT, UR4, -0x1, URZ ;  /* 0xffffffff04047890 */ /* 0x002fcc000fffe0ff */
[----:B------:R-:W-:Y:S01]  /*0070*/  I2FP.F32.S32 R3, UR4 ;  /* 0x0000000400037c45 */ /* 0x000fe20008201400 */
[----:B---3--:R-:W-:-:S03]  /*0080*/  USHF.L.U32 UR4, UR5, 0xa, URZ ;  /* 0x0000000a05047899 */ /* 0x008fc600080006ff */
[----:B------:R-:W0:Y:S03]  /*0090*/  MUFU.RCP R2, R3 ;  /* 0x0000000300027308 */ /* 0x000e260000001000 */
[----:B--2---:R-:W-:-:S04]  /*00a0*/  LOP3.LUT R5, R5, UR4, RZ, 0xfc, !PT ;  /* 0x0000000405057c12 */ /* 0x004fc8000f8efcff */
[----:B------:R-:W-:Y:S01]  /*00b0*/  I2FP.F32.S32 R0, R5 ;  /* 0x0000000500007245 */ /* 0x000fe20000201400 */
[----:B------:R-:W-:-:S03]  /*00c0*/  VIADD R5, R5, 0x1 ;  /* 0x0000000105057836 */ /* 0x000fc60000000000 */
[----:B------:R-:W1:Y:S01]  /*00d0*/  FCHK P0, R0, R3 ;  /* 0x0000000300007302 */ /* 0x000e620000000000 */
[----:B0-----:R-:W-:-:S04]  /*00e0*/  FFMA R7, -R3, R2, 1 ;  /* 0x3f80000003077423 */ /* 0x001fc80000000102 */
[----:B------:R-:W-:-:S04]  /*00f0*/  FFMA R7, R2, R7, R2 ;  /* 0x0000000702077223 */ /* 0x000fc80000000002 */
[----:B------:R-:W-:-:S04]  /*0100*/  FFMA R2, R0, R7, RZ ;  /* 0x0000000700027223 */ /* 0x000fc800000000ff */
[----:B------:R-:W-:-:S04]  /*0110*/  FFMA R4, -R3, R2, R0 ;  /* 0x0000000203047223 */ /* 0x000fc80000000100 */
[----:B------:R-:W-:Y:S01]  /*0120*/  FFMA R7, R7, R4, R2 ;  /* 0x0000000407077223 */ /* 0x000fe20000000002 */
[----:B-1----:R-:W-:Y:S06]  /*0130*/  @!P0 BRA `(.L_x_1) ;  /* 0x00000000000c8947 */ /* 0x002fec0003800000 */
[----:B------:R-:W-:-:S07]  /*0140*/  MOV R2, 0x160 ;  /* 0x0000016000027802 */ /* 0x000fce0000000f00 */
[----:B------:R-:W-:Y:S05]  /*0150*/  CALL.REL.NOINC `($__internal_0_$__cuda_sm3x_div_rn_noftz_f32_slowpath) ;  /* 0x00000008007c7944 */ /* 0x000fea0003c00000 */
[----:B------:R-:W-:-:S07]  /*0160*/  IMAD.MOV.U32 R7, RZ, RZ, R0 ;  /* 0x000000ffff077224 */ /* 0x000fce00078e0000 */
.L_x_1:
[----:B------:R-:W-:Y:S05]  /*0170*/  BSYNC.RECONVERGENT B0 ;  /* 0x0000000000007941 */ /* 0x000fea0003800200 */
.L_x_0:
[----:B------:R-:W-:Y:S01]  /*0180*/  FMUL R7, R7, 6.2831854820251464844 ;  /* 0x40c90fdb07077820 */ /* 0x000fe20000400000 */
[----:B------:R-:W0:Y:S01]  /*0190*/  LDCU.64 UR6, c[0x0][0x358] ;  /* 0x00006b00ff0677ac */ /* 0x000e220008000a00 */
[----:B------:R-:W-:Y:S02]  /*01a0*/  BSSY.RECONVERGENT B0, `(.L_x_2) ;  /* 0x0000040000007945 */ /* 0x000fe40003800200 */
[C---:B------:R-:W-:Y:S01]  /*01b0*/  FMUL R0, R7.reuse, 0.63661974668502807617 ;  /* 0x3f22f98307007820 */ /* 0x040fe20000400000 */
[----:B------:R-:W-:-:S05]  /*01c0*/  FSETP.GE.AND P0, PT, |R7|, 105615, PT ;  /* 0x47ce47800700780b */ /* 0x000fca0003f06200 */
[----:B------:R-:W1:Y:S02]  /*01d0*/  F2I.NTZ R0, R0 ;  /* 0x0000000000007305 */ /* 0x000e640000203100 */
[----:B-1----:R-:W-:-:S05]  /*01e0*/  I2FP.F32.S32 R2, R0 ;  /* 0x0000000000027245 */ /* 0x002fca0000201400 */
[----:B------:R-:W-:-:S04]  /*01f0*/  FFMA R3, R2, -1.5707962512969970703, R7 ;  /* 0xbfc90fda02037823 */ /* 0x000fc80000000007 */
[----:B------:R-:W-:-:S04]  /*0200*/  FFMA R3, R2, -7.5497894158615963534e-08, R3 ;  /* 0xb3a2216802037823 */ /* 0x000fc80000000003 */
[----:B------:R-:W-:Y:S01]  /*0210*/  FFMA R2, R2, -5.3903029534742383927e-15, R3 ;  /* 0xa7c234c502027823 */ /* 0x000fe20000000003 */
[----:B0-----:R-:W-:Y:S06]  /*0220*/  @!P0 BRA `(.L_x_3) ;  /* 0x0000000000dc8947 */ /* 0x001fec0003800000 */
[----:B------:R-:W-:-:S13]  /*0230*/  FSETP.NEU.AND P0, PT, |R7|, +INF , PT ;  /* 0x7f8000000700780b */ /* 0x000fda0003f0d200 */
[----:B------:R-:W-:Y:S01]  /*0240*/  @!P0 FMUL R2, RZ, R7 ;  /* 0x00000007ff028220 */ /* 0x000fe20000400000 */
[----:B------:R-:W-:Y:S01]  /*0250*/  @!P0 IMAD.MOV.U32 R0, RZ, RZ, RZ ;  /* 0x000000ffff008224 */ /* 0x000fe200078e00ff */
[----:B------:R-:W-:Y:S06]  /*0260*/  @!P0 BRA `(.L_x_3) ;  /* 0x0000000000cc8947 */ /* 0x000fec0003800000 */
[----:B------:R-:W-:Y:S01]  /*0270*/  IMAD.SHL.U32 R2, R7, 0x100, RZ ;  /* 0x0000010007027824 */ /* 0x000fe200078e00ff */
[----:B------:R-:W0:Y:S01]  /*0280*/  LDCU.64 UR8, c[0x4][URZ] ;  /* 0x01000000ff0877ac */ /* 0x000e220008000a00 */
[----:B------:R-:W-:Y:S02]  /*0290*/  IMAD.MOV.U32 R6, RZ, RZ, RZ ;  /* 0x000000ffff067224 */ /* 0x000fe400078e00ff */
[----:B------:R-:W-:Y:S01]  /*02a0*/  IMAD.MOV.U32 R0, RZ, RZ, R1 ;  /* 0x000000ffff007224 */ /* 0x000fe200078e0001 */
[----:B------:R-:W-:Y:S01]  /*02b0*/  LOP3.LUT R13, R2, 0x80000000, RZ, 0xfc, !PT ;  /* 0x80000000020d7812 */ /* 0x000fe200078efcff */
[----:B------:R-:W-:Y:S01]  /*02c0*/  UMOV UR5, URZ ;  /* 0x000000ff00057c82 */ /* 0x000fe20008000000 */
[----:B------:R-:W-:-:S05]  /*02d0*/  UMOV UR4, URZ ;  /* 0x000000ff00047c82 */ /* 0x000fca0008000000 */
.L_x_4:
[----:B0-----:R-:W-:Y:S02]  /*02e0*/  IMAD.U32 R8, RZ, RZ, UR8 ;  /* 0x00000008ff087e24 */ /* 0x001fe4000f8e00ff */
[----:B------:R-:W-:-:S05]  /*02f0*/  IMAD.U32 R9, RZ, RZ, UR9 ;  /* 0x00000009ff097e24 */ /* 0x000fca000f8e00ff */
[----:B------:R-:W2:Y:S01]  /*0300*/  LDG.E.CONSTANT R2, desc[UR6][R8.64] ;  /* 0x0000000608027981 */ /* 0x000ea2000c1e9900 */
[----:B------:R-:W-:Y:S02]  /*0310*/  UIADD3 UR8, UP0, UPT, UR8, 0x4, URZ ;  /* 0x0000000408087890 */ /* 0x000fe4000ff1e0ff */
[----:B------:R-:W-:Y:S02]  /*0320*/  UIADD3 UR4, UPT, UPT, UR4, 0x1, URZ ;  /* 0x0000000104047890 */ /* 0x000fe4000fffe0ff */
[----:B------:R-:W-:Y:S02]  /*0330*/  UIADD3.X UR9, UPT, UPT, URZ, UR9, URZ, UP0, !UPT ;  /* 0x00000009ff097290 */ /* 0x000fe400087fe4ff */
[----:B------:R-:W-:Y:S01]  /*0340*/  UISETP.NE.AND UP0, UPT, UR4, 0x6, UPT ;  /* 0x000000060400788c */ /* 0x000fe2000bf05270 */
[----:B--2---:R-:W-:-:S03]  /*0350*/  IMAD.WIDE.U32 R2, R2, R13, RZ ;  /* 0x0000000d02027225 */ /* 0x004fc600078e00ff */
[----:B------:R-:W-:-:S04]  /*0360*/  IADD3 R11, P0, PT, R2, R6, RZ ;  /* 0x00000006020b7210 */ /* 0x000fc80007f1e0ff */
[----:B------:R-:W-:Y:S01]  /*0370*/  IADD3.X R6, PT, PT, R3, UR5, RZ, P0, !PT ;  /* 0x0000000503067c10 */ /* 0x000fe200087fe4ff */
[----:B------:R0:W-:Y:S02]  /*0380*/  STL [R0], R11 ;  /* 0x0000000b00007387 */ /* 0x0001e40000100800 */
[----:B0-----:R-:W-:Y:S01]  /*0390*/  VIADD R0, R0, 0x4 ;  /* 0x0000000400007836 */ /* 0x001fe20000000000 */
[----:B------:R-:W-:Y:S06]  /*03a0*/  BRA.U UP0, `(.L_x_4) ;  /* 0xfffffffd00cc7547 */ /* 0x000fec000b83ffff */
[----:B------:R-:W-:Y:S01]  /*03b0*/  SHF.R.U32.HI R4, RZ, 0x17, R7 ;  /* 0x00000017ff047819 */ /* 0x000fe20000011607 */
[----:B------:R0:W-:Y:S03]  /*03c0*/  STL [R1+0x18], R6 ;  /* 0x0000180601007387 */ /* 0x0001e60000100800 */
[C---:B------:R-:W-:Y:S02]  /*03d0*/  LOP3.LUT R0, R4.reuse, 0xe0, RZ, 0xc0, !PT ;  /* 0x000000e004007812 */ /* 0x040fe400078ec0ff */
[----:B------:R-:W-:-:S03]  /*03e0*/  LOP3.LUT P0, RZ, R4, 0x1f, RZ, 0xc0, !PT ;  /* 0x0000001f04ff7812 */ /* 0x000fc6000780c0ff */
[----:B------:R-:W-:-:S05]  /*03f0*/  VIADD R0, R0, 0xffffff80 ;  /* 0xffffff8000007836 */ /* 0x000fca0000000000 */
[----:B------:R-:W-:-:S05]  /*0400*/  SHF.R.U32.HI R0, RZ, 0x5, R0 ;  /* 0x00000005ff007819 */ /* 0x000fca0000011600 */
[----:B------:R-:W-:-:S05]  /*0410*/  IMAD R10, R0, -0x4, R1 ;  /* 0xfffffffc000a7824 */ /* 0x000fca00078e0201 */
[----:B------:R-:W2:Y:S04]  /*0420*/  LDL R0, [R10+0x18] ;  /* 0x000018000a007983 */ /* 0x000ea80000100800 */
[----:B------:R-:W2:Y:S04]  /*0430*/  LDL R3, [R10+0x14] ;  /* 0x000014000a037983 */ /* 0x000ea80000100800 */
[----:B------:R-:W3:Y:S01]  /*0440*/  @P0 LDL R2, [R10+0x10] ;  /* 0x000010000a020983 */ /* 0x000ee20000100800 */
[----:B------:R-:W-:Y:S01]  /*0450*/  LOP3.LUT R4, R4, 0x1f, RZ, 0xc0, !PT ;  /* 0x0000001f04047812 */ /* 0x000fe200078ec0ff */
[----:B------:R-:W-:Y:S01]  /*0460*/  UMOV UR4, 0x54442d19 ;  /* 0x54442d1900047882 */ /* 0x000fe20000000000 */
[----:B------:R-:W-:-:S02]  /*0470*/  UMOV UR5, 0x3bf921fb ;  /* 0x3bf921fb00057882 */ /* 0x000fc40000000000 */
[-C--:B--2---:R-:W-:Y:S02]  /*0480*/  @P0 SHF.L.W.U32.HI R0, R3, R4.reuse, R0 ;  /* 0x0000000403000219 */ /* 0x084fe40000010e00 */
[----:B---3--:R-:W-:Y:S02]  /*0490*/  @P0 SHF.L.W.U32.HI R3, R2, R4, R3 ;  /* 0x0000000402030219 */ /* 0x008fe40000010e03 */
[----:B------:R-:W-:Y:S02]  /*04a0*/  ISETP.GE.AND P0, PT, R7, RZ, PT ;  /* 0x000000ff0700720c */ /* 0x000fe40003f06270 */
[C---:B------:R-:W-:Y:S01]  /*04b0*/  SHF.L.W.U32.HI R2, R3.reuse, 0x2, R0 ;  /* 0x0000000203027819 */ /* 0x040fe20000010e00 */
[----:B------:R-:W-:-:S03]  /*04c0*/  IMAD.SHL.U32 R3, R3, 0x4, RZ ;  /* 0x0000000403037824 */ /* 0x000fc600078e00ff */
[----:B------:R-:W-:Y:S02]  /*04d0*/  SHF.R.S32.HI R4, RZ, 0x1f, R2 ;  /* 0x0000001fff047819 */ /* 0x000fe40000011402 */
[----:B------:R-:W-:Y:S02]  /*04e0*/  LOP3.LUT R7, R2, R7, RZ, 0x3c, !PT ;  /* 0x0000000702077212 */ /* 0x000fe400078e3cff */
[C---:B------:R-:W-:Y:S02]  /*04f0*/  LOP3.LUT R8, R4.reuse, R3, RZ, 0x3c, !PT ;  /* 0x0000000304087212 */ /* 0x040fe400078e3cff */
[----:B------:R-:W-:Y:S02]  /*0500*/  LOP3.LUT R9, R4, R2, RZ, 0x3c, !PT ;  /* 0x0000000204097212 */ /* 0x000fe400078e3cff */
[----:B------:R-:W-:Y:S02]  /*0510*/  SHF.R.U32.HI R3, RZ, 0x1e, R0 ;  /* 0x0000001eff037819 */ /* 0x000fe40000011600 */
[----:B------:R-:W-:-:S02]  /*0520*/  ISETP.GE.AND P1, PT, R7, RZ, PT ;  /* 0x000000ff0700720c */ /* 0x000fc40003f26270 */
[----:B------:R-:W1:Y:S01]  /*0530*/  I2F.F64.S64 R8, R8 ;  /* 0x0000000800087312 */ /* 0x000e620000301c00 */
[----:B------:R-:W-:-:S05]  /*0540*/  LEA.HI R0, R2, R3, RZ, 0x1 ;  /* 0x0000000302007211 */ /* 0x000fca00078f08ff */
[----:B------:R-:W-:-:S04]  /*0550*/  IMAD.MOV R2, RZ, RZ, -R0 ;  /* 0x000000ffff027224 */ /* 0x000fc800078e0a00 */
[----:B------:R-:W-:Y:S01]  /*0560*/  @!P0 IMAD.MOV.U32 R0, RZ, RZ, R2 ;  /* 0x000000ffff008224 */ /* 0x000fe200078e0002 */
[----:B-1----:R-:W-:-:S10]  /*0570*/  DMUL R10, R8, UR4 ;  /* 0x00000004080a7c28 */ /* 0x002fd40008000000 */
[----:B------:R-:W1:Y:S02]  /*0580*/  F2F.F32.F64 R10, R10 ;  /* 0x0000000a000a7310 */ /* 0x000e640000301000 */
[----:B01----:R-:W-:-:S07]  /*0590*/  FSEL R2, -R10, R10, !P1 ;  /* 0x0000000a0a027208 */ /* 0x003fce0004800100 */
.L_x_3:
[----:B------:R-:W-:Y:S05]  /*05a0*/  BSYNC.RECONVERGENT B0 ;  /* 0x0000000000007941 */ /* 0x000fea0003800200 */
.L_x_2:
[----:B------:R-:W0:Y:S01]  /*05b0*/  LDCU UR8, c[0x0][0x388] ;  /* 0x00007100ff0877ac */ /* 0x000e220008000800 */
[----:B------:R-:W-:Y:S01]  /*05c0*/  LOP3.LUT R6, R0, 0x1, RZ, 0xc0, !PT ;  /* 0x0000000100067812 */ /* 0x000fe200078ec0ff */
[----:B------:R-:W-:Y:S02]  /*05d0*/  IMAD.MOV.U32 R4, RZ, RZ, 0x37cbac00 ;  /* 0x37cbac00ff047424 */ /* 0x000fe400078e00ff */
[----:B------:R-:W-:Y:S01]  /*05e0*/  FMUL R3, R2, R2 ;  /* 0x0000000202037220 */ /* 0x000fe20000400000 */
[----:B------:R-:W-:Y:S01]  /*05f0*/  IMAD.MOV.U32 R7, RZ, RZ, 0x3effffff ;  /* 0x3effffffff077424 */ /* 0x000fe200078e00ff */
[----:B------:R-:W-:Y:S01]  /*0600*/  ISETP.NE.U32.AND P0, PT, R6, 0x1, PT ;  /* 0x000000010600780c */ /* 0x000fe20003f05070 */
[----:B------:R-:W-:Y:S02]  /*0610*/  IMAD.MOV.U32 R6, RZ, RZ, 0x3d2aaabb ;  /* 0x3d2aaabbff067424 */ /* 0x000fe400078e00ff */
[----:B------:R-:W-:-:S03]  /*0620*/  FFMA R4, R3, R4, -0.0013887860113754868507 ;  /* 0xbab607ed03047423 */ /* 0x000fc60000000004 */
[----:B------:R-:W-:Y:S02]  /*0630*/  FSEL R6, R6, 0.0083327032625675201416, !P0 ;  /* 0x3c0885e406067808 */ /* 0x000fe40004000000 */
[----:B------:R-:W-:Y:S02]  /*0640*/  FSEL R4, R4, -0.00019574658654164522886, !P0 ;  /* 0xb94d415304047808 */ /* 0x000fe40004000000 */
[----:B0-----:R-:W-:-:S13]  /*0650*/  ISETP.GT.AND P1, PT, R5, UR8, PT ;  /* 0x0000000805007c0c */ /* 0x001fda000bf24270 */
[----:B------:R-:W-:Y:S05]  /*0660*/  @P1 EXIT ;  /* 0x000000000000194d */ /* 0x000fea0003800000 */
[----:B------:R-:W0:Y:S01]  /*0670*/  LDCU UR5, c[0x0][0x38c] ;  /* 0x00007180ff0577ac */ /* 0x000e220008000800 */
[----:B------:R-:W-:Y:S01]  /*0680*/  LOP3.LUT P1, RZ, R0, 0x2, RZ, 0xc0, !PT ;  /* 0x0000000200ff7812 */ /* 0x000fe2000782c0ff */
[----:B------:R-:W-:Y:S01]  /*0690*/  FFMA R4, R3, R4, R6 ;  /* 0x0000000403047223 */ /* 0x000fe20000000006 */
[----:B------:R-:W-:Y:S02]  /*06a0*/  FSEL R7, -R7, -0.16666662693023681641, !P0 ;  /* 0xbe2aaaa807077808 */ /* 0x000fe40004000100 */
[----:B------:R-:W-:-:S03]  /*06b0*/  FSEL R0, R2, 1, P0 ;  /* 0x3f80000002007808 */ /* 0x000fc60000000000 */
[C---:B------:R-:W-:Y:S02]  /*06c0*/  FFMA R4, R3.reuse, R4, R7 ;  /* 0x0000000403047223 */ /* 0x040fe40000000007 */
[----:B------:R-:W-:-:S04]  /*06d0*/  FFMA R3, R3, R0, RZ ;  /* 0x0000000003037223 */ /* 0x000fc800000000ff */
[----:B------:R-:W-:Y:S01]  /*06e0*/  FFMA R0, R3, R4, R0 ;  /* 0x0000000403007223 */ /* 0x000fe20000000000 */
[----:B0-----:R-:W-:-:S03]  /*06f0*/  UISETP.GE.AND UP0, UPT, UR5, 0x1, UPT ;  /* 0x000000010500788c */ /* 0x001fc6000bf06270 */
[----:B------:R-:W-:-:S06]  /*0700*/  @P1 FADD R0, RZ, -R0 ;  /* 0x80000000ff001221 */ /* 0x000fcc0000000000 */
[----:B------:R-:W-:Y:S05]  /*0710*/  BRA.U !UP0, `(.L_x_5) ;  /* 0x0000000108fc7547 */ /* 0x000fea000b800000 */
[----:B------:R-:W-:Y:S01]  /*0720*/  UISETP.GE.U32.AND UP1, UPT, UR5, 0x4, UPT ;  /* 0x000000040500788c */ /* 0x000fe2000bf26070 */
[C---:B------:R-:W-:Y:S01]  /*0730*/  ISETP.NE.AND P0, PT, R5.reuse, UR8, PT ;  /* 0x0000000805007c0c */ /* 0x040fe2000bf05270 */
[----:B------:R-:W-:Y:S01]  /*0740*/  ULOP3.LUT UR4, UR5, 0x3, URZ, 0xc0, !UPT ;  /* 0x0000000305047892 */ /* 0x000fe2000f8ec0ff */
[----:B------:R-:W-:Y:S02]  /*0750*/  IMAD.MOV.U32 R4, RZ, RZ, R0 ;  /* 0x000000ffff047224 */ /* 0x000fe400078e0000 */
[----:B------:R-:W-:Y:S01]  /*0760*/  ISETP.EQ.OR P0, PT, R5, 0x1, !P0 ;  /* 0x000000010500780c */ /* 0x000fe20004702670 */
[----:B------:R-:W-:-:S03]  /*0770*/  UISETP.NE.AND UP0, UPT, UR4, URZ, UPT ;  /* 0x000000ff0400728c */ /* 0x000fc6000bf05270 */
[----:B------:R-:W-:Y:S09]  /*0780*/  BRA.U !UP1, `(.L_x_6) ;  /* 0x0000000109a07547 */ /* 0x000ff2000b800000 */
[----:B------:R-:W-:Y:S01]  /*0790*/  ULOP3.LUT UR5, UR5, 0x7ffffffc, URZ, 0xc0, !UPT ;  /* 0x7ffffffc05057892 */ /* 0x000fe2000f8ec0ff */
[----:B------:R-:W-:-:S03]  /*07a0*/  IMAD.MOV.U32 R4, RZ, RZ, R0 ;  /* 0x000000ffff047224 */ /* 0x000fc600078e0000 */
[----:B------:R-:W-:-:S12]  /*07b0*/  UIADD3 UR5, UPT, UPT, -UR5, URZ, URZ ;  /* 0x000000ff05057290 */ /* 0x000fd8000fffe1ff */
.L_x_7:
[----:B01----:R-:W0:Y:S01]  /*07c0*/  @!P0 F2F.F64.F32 R2, R0 ;  /* 0x0000000000028310 */ /* 0x003e220000201800 */
[----:B------:R-:W-:-:S04]  /*07d0*/  UIADD3 UR5, UPT, UPT, UR5, 0x4, URZ ;  /* 0x0000000405057890 */ /* 0x000fc8000fffe0ff */
[----:B------:R-:W-:-:S03]  /*07e0*/  UISETP.NE.AND UP1, UPT, UR5, URZ, UPT ;  /* 0x000000ff0500728c */ /* 0x000fc6000bf25270 */
[----:B------:R1:W2:Y:S01]  /*07f0*/  @!P0 F2F.F64.F32 R8, R4 ;  /* 0x0000000400088310 */ /* 0x0002a20000201800 */
[----:B0-----:R-:W-:-:S07]  /*0800*/  @!P0 DADD R6, R2, R2 ;  /* 0x0000000002068229 */ /* 0x001fce0000000002 */
[----:B------:R0:W-:Y:S01]  /*0810*/  @!P0 F2F.F64.F32 R10, R0 ;  /* 0x00000000000a8310 */ /* 0x0001e20000201800 */
[----:B-1----:R-:W-:Y:S01]  /*0820*/  IMAD.MOV.U32 R4, RZ, RZ, RZ ;  /* 0x000000ffff047224 */ /* 0x002fe200078e00ff */
[----:B--2---:R-:W-:Y:S01]  /*0830*/  @!P0 DADD R6, R6, -R8 ;  /* 0x0000000006068229 */ /* 0x004fe20000000808 */
[----:B0-----:R-:W-:Y:S02]  /*0840*/  IMAD.MOV.U32 R0, RZ, RZ, RZ ;  /* 0x000000ffff007224 */ /* 0x001fe400078e00ff */
[----:B------:R-:W-:Y:S02]  /*0850*/  @!P0 IMAD.MOV.U32 R8, RZ, RZ, -0x80000000 ;  /* 0x80000000ff088424 */ /* 0x000fe400078e00ff */
[----:B------:R-:W-:-:S06]  /*0860*/  @!P0 IMAD.MOV.U32 R9, RZ, RZ, 0x3fc70a3d ;  /* 0x3fc70a3dff098424 */ /* 0x000fcc00078e00ff */
[----:B------:R-:W-:Y:S01]  /*0870*/  @!P0 DFMA R6, R2, -R8, R6 ;  /* 0x800000080206822b */ /* 0x000fe20000000006 */
[----:B------:R-:W-:-:S05]  /*0880*/  CS2R R2, SRZ ;  /* 0x0000000000027805 */ /* 0x000fca000001ff00 */
[----:B------:R-:W0:Y:S08]  /*0890*/  @!P0 F2F.F32.F64 R12, R6 ;  /* 0x00000006000c8310 */ /* 0x000e300000301000 */
[----:B0-----:R-:W0:Y:S02]  /*08a0*/  @!P0 F2F.F64.F32 R2, R12 ;  /* 0x0000000c00028310 */ /* 0x001e240000201800 */
[----:B0-----:R-:W-:-:S08]  /*08b0*/  @!P0 DADD R8, R2, R2 ;  /* 0x0000000002088229 */ /* 0x001fd00000000002 */
[----:B------:R-:W-:Y:S01]  /*08c0*/  @!P0 DADD R8, -R10, R8 ;  /* 0x000000000a088229 */ /* 0x000fe20000000108 */
[----:B------:R-:W-:Y:S02]  /*08d0*/  @!P0 IMAD.MOV.U32 R10, RZ, RZ, -0x80000000 ;  /* 0x80000000ff0a8424 */ /* 0x000fe400078e00ff */
[----:B------:R-:W-:-:S06]  /*08e0*/  @!P0 IMAD.MOV.U32 R11, RZ, RZ, 0x3fc70a3d ;  /* 0x3fc70a3dff0b8424 */ /* 0x000fcc00078e00ff */
[----:B------:R-:W-:Y:S01]  /*08f0*/  @!P0 DFMA R10, R2, -R10, R8 ;  /* 0x8000000a020a822b */ /* 0x000fe20000000008 */
[----:B------:R-:W-:-:S09]  /*0900*/  CS2R R8, SRZ ;  /* 0x0000000000087805 */ /* 0x000fd2000001ff00 */
[----:B------:R-:W0:Y:S08]  /*0910*/  @!P0 F2F.F32.F64 R10, R10 ;  /* 0x0000000a000a8310 */ /* 0x000e300000301000 */
[----:B0-----:R-:W0:Y:S02]  /*0920*/  @!P0 F2F.F64.F32 R8, R10 ;  /* 0x0000000a00088310 */ /* 0x001e240000201800 */
[----:B0-----:R-:W-:-:S08]  /*0930*/  @!P0 DADD R6, R8, R8 ;  /* 0x0000000008068229 */ /* 0x001fd00000000008 */
[----:B------:R-:W-:Y:S01]  /*0940*/  @!P0 DADD R6, R6, -R2 ;  /* 0x0000000006068229 */ /* 0x000fe20000000802 */
[----:B------:R-:W-:Y:S02]  /*0950*/  @!P0 IMAD.MOV.U32 R2, RZ, RZ, -0x80000000 ;  /* 0x80000000ff028424 */ /* 0x000fe400078e00ff */
[----:B------:R-:W-:-:S06]  /*0960*/  @!P0 IMAD.MOV.U32 R3, RZ, RZ, 0x3fc70a3d ;  /* 0x3fc70a3dff038424 */ /* 0x000fcc00078e00ff */
[----:B------:R-:W-:-:S06]  /*0970*/  @!P0 DFMA R6, R8, -R2, R6 ;  /* 0x800000020806822b */ /* 0x000fcc0000000006 */
[----:B------:R-:W0:Y:S08]  /*0980*/  @!P0 F2F.F32.F64 R4, R6 ;  /* 0x0000000600048310 */ /* 0x000e300000301000 */
[----:B0-----:R-:W0:Y:S02]  /*0990*/  @!P0 F2F.F64.F32 R2, R4 ;  /* 0x0000000400028310 */ /* 0x001e240000201800 */
[----:B0-----:R-:W-:-:S08]  /*09a0*/  @!P0 DADD R12, R2, R2 ;  /* 0x00000000020c8229 */ /* 0x001fd00000000002 */
[----:B------:R-:W-:Y:S01]  /*09b0*/  @!P0 DADD R12, R12, -R8 ;  /* 0x000000000c0c8229 */ /* 0x000fe20000000808 */
[----:B------:R-:W-:Y:S01]  /*09c0*/  @!P0 MOV R8, 0x80000000 ;  /* 0x8000000000088802 */ /* 0x000fe20000000f00 */
[----:B------:R-:W-:-:S06]  /*09d0*/  @!P0 IMAD.MOV.U32 R9, RZ, RZ, 0x3fc70a3d ;  /* 0x3fc70a3dff098424 */ /* 0x000fcc00078e00ff */
[----:B------:R-:W-:-:S06]  /*09e0*/  @!P0 DFMA R12, R2, -R8, R12 ;  /* 0x80000008020c822b */ /* 0x000fcc000000000c */
[----:B------:R0:W1:Y:S01]  /*09f0*/  @!P0 F2F.F32.F64 R0, R12 ;  /* 0x0000000c00008310 */ /* 0x0000620000301000 */
[----:B------:R-:W-:Y:S05]  /*0a00*/  BRA.U UP1, `(.L_x_7) ;  /* 0xfffffffd016c7547 */ /* 0x000fea000b83ffff */
.L_x_6:
[----:B------:R-:W-:Y:S05]  /*0a10*/  BRA.U !UP0, `(.L_x_5) ;  /* 0x00000001083c7547 */ /* 0x000fea000b800000 */
[----:B------:R-:W-:-:S12]  /*0a20*/  UIADD3 UR4, UPT, UPT, -UR4, URZ, URZ ;  /* 0x000000ff04047290 */ /* 0x000fd8000fffe1ff */
.L_x_8:
[----:B-1-3--:R-:W-:Y:S01]  /*0a30*/  IMAD.MOV.U32 R10, RZ, RZ, R0 ;  /* 0x000000ffff0a7224 */ /* 0x00afe200078e0000 */
[----:B------:R1:W-:Y:S01]  /*0a40*/  @!P0 F2F.F64.F32 R8, R4 ;  /* 0x0000000400088310 */ /* 0x0003e20000201800 */
[----:B------:R-:W-:Y:S01]  /*0a50*/  IMAD.MOV.U32 R0, RZ, RZ, RZ ;  /* 0x000000ffff007224 */ /* 0x000fe200078e00ff */
[----:B------:R-:W-:-:S04]  /*0a60*/  UIADD3 UR4, UPT, UPT, UR4, 0x1, URZ ;  /* 0x0000000104047890 */ /* 0x000fc8000fffe0ff */
[----:B------:R-:W-:Y:S02]  /*0a70*/  UISETP.NE.AND UP0, UPT, UR4, URZ, UPT ;  /* 0x000000ff0400728c */ /* 0x000fe4000bf05270 */
[----:B--2---:R-:W2:Y:S01]  /*0a80*/  @!P0 F2F.F64.F32 R2, R10 ;  /* 0x0000000a00028310 */ /* 0x004ea20000201800 */
[----:B-1----:R-:W-:Y:S01]  /*0a90*/  IMAD.MOV.U32 R4, RZ, RZ, R10 ;  /* 0x000000ffff047224 */ /* 0x002fe200078e000a */
[----:B--2---:R-:W-:-:S08]  /*0aa0*/  @!P0 DADD R6, R2, R2 ;  /* 0x0000000002068229 */ /* 0x004fd00000000002 */
[----:B------:R-:W-:Y:S01]  /*0ab0*/  @!P0 DADD R6, R6, -R8 ;  /* 0x0000000006068229 */ /* 0x000fe20000000808 */
[----:B------:R-:W-:Y:S02]  /*0ac0*/  @!P0 IMAD.MOV.U32 R8, RZ, RZ, -0x80000000 ;  /* 0x80000000ff088424 */ /* 0x000fe400078e00ff */
[----:B------:R-:W-:-:S06]  /*0ad0*/  @!P0 IMAD.MOV.U32 R9, RZ, RZ, 0x3fc70a3d ;  /* 0x3fc70a3dff098424 */ /* 0x000fcc00078e00ff */
[----:B------:R-:W-:-:S06]  /*0ae0*/  @!P0 DFMA R6, R2, -R8, R6 ;  /* 0x800000080206822b */ /* 0x000fcc0000000006 */
[----:B------:R2:W3:Y:S01]  /*0af0*/  @!P0 F2F.F32.F64 R0, R6 ;  /* 0x0000000600008310 */ /* 0x0004e20000301000 */
[----:B------:R-:W-:Y:S05]  /*0b00*/  BRA.U UP0, `(.L_x_8) ;  /* 0xfffffffd00c87547 */ /* 0x000fea000b83ffff */
.L_x_5:
[----:B------:R-:W4:Y:S02]  /*0b10*/  LDC.64 R2, c[0x0][0x380] ;  /* 0x0000e000ff027b82 */ /* 0x000f240000000a00 */
[----:B----4-:R-:W-:-:S05]  /*0b20*/  IMAD.WIDE R2, R5, 0x4, R2 ;  /* 0x0000000405027825 */ /* 0x010fca00078e0202 */
[----:B-1-3--:R-:W-:Y:S01]  /*0b30*/  STG.E desc[UR6][R2.64], R0 ;  /* 0x0000000002007986 */ /* 0x00afe2000c101906 */
[----:B------:R-:W-:Y:S05]  /*0b40*/  EXIT ;  /* 0x000000000000794d */ /* 0x000fea0003800000 */
        .weak           $__internal_0_$__cuda_sm3x_div_rn_noftz_f32_slowpath
        .type           $__internal_0_$__cuda_sm3x_div_rn_noftz_f32_slowpath,@function
        .size           $__internal_0_$__cuda_sm3x_div_rn_noftz_f32_slowpath,(.L_x_21 - $__internal_0_$__cuda_sm3x_div_rn_noftz_f32_slowpath)
$__internal_0_$__cuda_sm3x_div_rn_noftz_f32_slowpath:
[--C-:B------:R-:W-:Y:S01]  /*0b50*/  SHF.R.U32.HI R6, RZ, 0x17, R3.reuse ;  /* 0x00000017ff067819 */ /* 0x100fe20000011603 */
[----:B------:R-:W-:Y:S01]  /*0b60*/  BSSY.RECONVERGENT B1, `(.L_x_9) ;  /* 0x0000064000017945 */ /* 0x000fe20003800200 */
[--C-:B------:R-:W-:Y:S01]  /*0b70*/  SHF.R.U32.HI R4, RZ, 0x17, R0.reuse ;  /* 0x00000017ff047819 */ /* 0x100fe20000011600 */
[----:B------:R-:W-:Y:S01]  /*0b80*/  IMAD.MOV.U32 R7, RZ, RZ, R0 ;  /* 0x000000ffff077224 */ /* 0x000fe200078e0000 */
[----:B------:R-:W-:Y:S01]  /*0b90*/  LOP3.LUT R6, R6, 0xff, RZ, 0xc0, !PT ;  /* 0x000000ff06067812 */ /* 0x000fe200078ec0ff */
[----:B------:R-:W-:Y:S01]  /*0ba0*/  IMAD.MOV.U32 R8, RZ, RZ, R3 ;  /* 0x000000ffff087224 */ /* 0x000fe200078e0003 */
[----:B------:R-:W-:-:S03]  /*0bb0*/  LOP3.LUT R4, R4, 0xff, RZ, 0xc0, !PT ;  /* 0x000000ff04047812 */ /* 0x000fc600078ec0ff */
[----:B------:R-:W-:Y:S02]  /*0bc0*/  VIADD R11, R6, 0xffffffff ;  /* 0xffffffff060b7836 */ /* 0x000fe40000000000 */
[----:B------:R-:W-:-:S03]  /*0bd0*/  VIADD R10, R4, 0xffffffff ;  /* 0xffffffff040a7836 */ /* 0x000fc60000000000 */
[----:B------:R-:W-:-:S04]  /*0be0*/  ISETP.GT.U32.AND P0, PT, R11, 0xfd, PT ;  /* 0x000000fd0b00780c */ /* 0x000fc80003f04070 */
[----:B------:R-:W-:-:S13]  /*0bf0*/  ISETP.GT.U32.OR P0, PT, R10, 0xfd, P0 ;  /* 0x000000fd0a00780c */ /* 0x000fda0000704470 */
[----:B------:R-:W-:Y:S01]  /*0c00*/  @!P0 IMAD.MOV.U32 R9, RZ, RZ, RZ ;  /* 0x000000ffff098224 */ /* 0x000fe200078e00ff */
[----:B------:R-:W-:Y:S06]  /*0c10*/  @!P0 BRA `(.L_x_10) ;  /* 0x00000000005c8947 */ /* 0x000fec0003800000 */
[----:B------:R-:W-:Y:S02]  /*0c20*/  FSETP.GTU.FTZ.AND P0, PT, |R0|, +INF , PT ;  /* 0x7f8000000000780b */ /* 0x000fe40003f1c200 */
[----:B------:R-:W-:-:S04]  /*0c30*/  FSETP.GTU.FTZ.AND P1, PT, |R3|, +INF , PT ;  /* 0x7f8000000300780b */ /* 0x000fc80003f3c200 */
[----:B------:R-:W-:-:S13]  /*0c40*/  PLOP3.LUT P0, PT, P0, P1, PT, 0xf8, 0x8f ;  /* 0x00000000008f781c */ /* 0x000fda0000703f70 */
[----:B------:R-:W-:Y:S05]  /*0c50*/  @P0 BRA `(.L_x_11) ;  /* 0x00000004004c0947 */ /* 0x000fea0003800000 */
[----:B------:R-:W-:-:S13]  /*0c60*/  LOP3.LUT P0, RZ, R8, 0x7fffffff, R7, 0xc8, !PT ;  /* 0x7fffffff08ff7812 */ /* 0x000fda000780c807 */
[----:B------:R-:W-:Y:S05]  /*0c70*/  @!P0 BRA `(.L_x_12) ;  /* 0x00000004003c8947 */ /* 0x000fea0003800000 */
[C---:B------:R-:W-:Y:S02]  /*0c80*/  FSETP.NEU.FTZ.AND P2, PT, |R0|.reuse, +INF , PT ;  /* 0x7f8000000000780b */ /* 0x040fe40003f5d200 */
[----:B------:R-:W-:Y:S02]  /*0c90*/  FSETP.NEU.FTZ.AND P1, PT, |R3|, +INF , PT ;  /* 0x7f8000000300780b */ /* 0x000fe40003f3d200 */
[----:B------:R-:W-:-:S11]  /*0ca0*/  FSETP.NEU.FTZ.AND P0, PT, |R0|, +INF , PT ;  /* 0x7f8000000000780b */ /* 0x000fd60003f1d200 */
[----:B------:R-:W-:Y:S05]  /*0cb0*/  @!P1 BRA !P2, `(.L_x_12) ;  /* 0x00000004002c9947 */ /* 0x000fea0005000000 */
[----:B------:R-:W-:-:S04]  /*0cc0*/  LOP3.LUT P2, RZ, R7, 0x7fffffff, RZ, 0xc0, !PT ;  /* 0x7fffffff07ff7812 */ /* 0x000fc8000784c0ff */
[----:B------:R-:W-:-:S13]  /*0cd0*/  PLOP3.LUT P1, PT, P1, P2, PT, 0x2f, 0xf2 ;  /* 0x0000000000f2781c */ /* 0x000fda0000f24577 */
[----:B------:R-:W-:Y:S05]  /*0ce0*/  @P1 BRA `(.L_x_13) ;  /* 0x0000000400181947 */ /* 0x000fea0003800000 */
[----:B------:R-:W-:-:S04]  /*0cf0*/  LOP3.LUT P1, RZ, R8, 0x7fffffff, RZ, 0xc0, !PT ;  /* 0x7fffffff08ff7812 */ /* 0x000fc8000782c0ff */
[----:B------:R-:W-:-:S13]  /*0d00*/  PLOP3.LUT P0, PT, P0, P1, PT, 0x2f, 0xf2 ;  /* 0x0000000000f2781c */ /* 0x000fda0000702577 */
[----:B------:R-:W-:Y:S05]  /*0d10*/  @P0 BRA `(.L_x_14) ;  /* 0x0000000400000947 */ /* 0x000fea0003800000 */
[----:B------:R-:W-:Y:S02]  /*0d20*/  ISETP.GE.AND P0, PT, R10, RZ, PT ;  /* 0x000000ff0a00720c */ /* 0x000fe40003f06270 */
[----:B------:R-:W-:-:S11]  /*0d30*/  ISETP.GE.AND P1, PT, R11, RZ, PT ;  /* 0x000000ff0b00720c */ /* 0x000fd60003f26270 */
[----:B------:R-:W-:Y:S01]  /*0d40*/  @P0 IMAD.MOV.U32 R9, RZ, RZ, RZ ;  /* 0x000000ffff090224 */ /* 0x000fe200078e00ff */
[----:B------:R-:W-:Y:S01]  /*0d50*/  @!P0 MOV R9, 0xffffffc0 ;  /* 0xffffffc000098802 */ /* 0x000fe20000000f00 */
[----:B------:R-:W-:Y:S01]  /*0d60*/  @!P0 FFMA R7, R0, 1.84467440737095516160e+19, RZ ;  /* 0x5f80000000078823 */ /* 0x000fe200000000ff */
[----:B------:R-:W-:-:S03]  /*0d70*/  @!P1 FFMA R8, R3, 1.84467440737095516160e+19, RZ ;  /* 0x5f80000003089823 */ /* 0x000fc600000000ff */
[----:B------:R-:W-:-:S07]  /*0d80*/  @!P1 VIADD R9, R9, 0x40 ;  /* 0x0000004009099836 */ /* 0x000fce0000000000 */
.L_x_10:
[----:B------:R-:W-:Y:S01]  /*0d90*/  LEA R3, R6, 0xc0800000, 0x17 ;  /* 0xc080000006037811 */ /* 0x000fe200078eb8ff */
[----:B------:R-:W-:Y:S01]  /*0da0*/  VIADD R4, R4, 0xffffff81 ;  /* 0xffffff8104047836 */ /* 0x000fe20000000000 */
[----:B------:R-:W-:Y:S03]  /*0db0*/  BSSY.RECONVERGENT B2, `(.L_x_15) ;  /* 0x0000035000027945 */ /* 0x000fe60003800200 */
[----:B------:R-:W-:Y:S02]  /*0dc0*/  IMAD.IADD R3, R8, 0x1, -R3 ;  /* 0x0000000108037824 */ /* 0x000fe400078e0a03 */
[C---:B------:R-:W-:Y:S01]  /*0dd0*/  IMAD R0, R4.reuse, -0x800000, R7 ;  /* 0xff80000004007824 */ /* 0x040fe200078e0207 */
[----:B------:R-:W-:Y:S01]  /*0de0*/  IADD3 R4, PT, PT, R4, 0x7f, -R6 ;  /* 0x0000007f04047810 */ /* 0x000fe20007ffe806 */
[----:B------:R-:W0:Y:S01]  /*0df0*/  MUFU.RCP R8, R3 ;  /* 0x0000000300087308 */ /* 0x000e220000001000 */
[----:B------:R-:W-:-:S03]  /*0e00*/  FADD.FTZ R11, -R3, -RZ ;  /* 0x800000ff030b7221 */ /* 0x000fc60000010100 */
[----:B------:R-:W-:Y:S02]  /*0e10*/  IMAD.IADD R4, R4, 0x1, R9 ;  /* 0x0000000104047824 */ /* 0x000fe400078e0209 */
[----:B0-----:R-:W-:-:S04]  /*0e20*/  FFMA R13, R8, R11, 1 ;  /* 0x3f800000080d7423 */ /* 0x001fc8000000000b */
[----:B------:R-:W-:-:S04]  /*0e30*/  FFMA R10, R8, R13, R8 ;  /* 0x0000000d080a7223 */ /* 0x000fc80000000008 */
[----:B------:R-:W-:-:S04]  /*0e40*/  FFMA R7, R0, R10, RZ ;  /* 0x0000000a00077223 */ /* 0x000fc800000000ff */
[----:B------:R-:W-:-:S04]  /*0e50*/  FFMA R8, R11, R7, R0 ;  /* 0x000000070b087223 */ /* 0x000fc80000000000 */
[----:B------:R-:W-:-:S04]  /*0e60*/  FFMA R7, R10, R8, R7 ;  /* 0x000000080a077223 */ /* 0x000fc80000000007 */
[----:B------:R-:W-:-:S04]  /*0e70*/  FFMA R8, R11, R7, R0 ;  /* 0x000000070b087223 */ /* 0x000fc80000000000 */
[----:B------:R-:W-:-:S05]  /*0e80*/  FFMA R0, R10, R8, R7 ;  /* 0x000000080a007223 */ /* 0x000fca0000000007 */
[----:B------:R-:W-:-:S04]  /*0e90*/  SHF.R.U32.HI R3, RZ, 0x17, R0 ;  /* 0x00000017ff037819 */ /* 0x000fc80000011600 */
[----:B------:R-:W-:-:S05]  /*0ea0*/  LOP3.LUT R3, R3, 0xff, RZ, 0xc0, !PT ;  /* 0x000000ff03037812 */ /* 0x000fca00078ec0ff */
[----:B------:R-:W-:-:S04]  /*0eb0*/  IMAD.IADD R9, R3, 0x1, R4 ;  /* 0x0000000103097824 */ /* 0x000fc800078e0204 */
[----:B------:R-:W-:-:S05]  /*0ec0*/  VIADD R3, R9, 0xffffffff ;  /* 0xffffffff09037836 */ /* 0x000fca0000000000 */
[----:B------:R-:W-:-:S13]  /*0ed0*/  ISETP.GE.U32.AND P0, PT, R3, 0xfe, PT ;  /* 0x000000fe0300780c */ /* 0x000fda0003f06070 */
[----:B------:R-:W-:Y:S05]  /*0ee0*/  @!P0 BRA `(.L_x_16) ;  /* 0x0000000000808947 */ /* 0x000fea0003800000 */
[----:B------:R-:W-:-:S13]  /*0ef0*/  ISETP.GT.AND P0, PT, R9, 0xfe, PT ;  /* 0x000000fe0900780c */ /* 0x000fda0003f04270 */
[----:B------:R-:W-:Y:S05]  /*0f00*/  @P0 BRA `(.L_x_17) ;  /* 0x00000000006c0947 */ /* 0x000fea0003800000 */
[----:B------:R-:W-:-:S13]  /*0f10*/  ISETP.GE.AND P0, PT, R9, 0x1, PT ;  /* 0x000000010900780c */ /* 0x000fda0003f06270 */
[----:B------:R-:W-:Y:S05]  /*0f20*/  @P0 BRA `(.L_x_18) ;  /* 0x0000000000740947 */ /* 0x000fea0003800000 */
[----:B------:R-:W-:Y:S02]  /*0f30*/  ISETP.GE.AND P0, PT, R9, -0x18, PT ;  /* 0xffffffe80900780c */ /* 0x000fe40003f06270 */
[----:B------:R-:W-:-:S11]  /*0f40*/  LOP3.LUT R0, R0, 0x80000000, RZ, 0xc0, !PT ;  /* 0x8000000000007812 */ /* 0x000fd600078ec0ff */
[----:B------:R-:W-:Y:S05]  /*0f50*/  @!P0 BRA `(.L_x_18) ;  /* 0x0000000000688947 */ /* 0x000fea0003800000 */
[CCC-:B------:R-:W-:Y:S01]  /*0f60*/  FFMA.RZ R3, R10.reuse, R8.reuse, R7.reuse ;  /* 0x000000080a037223 */ /* 0x1c0fe2000000c007 */
[CCC-:B------:R-:W-:Y:S01]  /*0f70*/  FFMA.RM R4, R10.reuse, R8.reuse, R7.reuse ;  /* 0x000000080a047223 */ /* 0x1c0fe20000004007 */
[C---:B------:R-:W-:Y:S02]  /*0f80*/  ISETP.NE.AND P2, PT, R9.reuse, RZ, PT ;  /* 0x000000ff0900720c */ /* 0x040fe40003f45270 */
[----:B------:R-:W-:Y:S02]  /*0f90*/  ISETP.NE.AND P1, PT, R9, RZ, PT ;  /* 0x000000ff0900720c */ /* 0x000fe40003f25270 */
[----:B------:R-:W-:Y:S01]  /*0fa0*/  LOP3.LUT R6, R3, 0x7fffff, RZ, 0xc0, !PT ;  /* 0x007fffff03067812 */ /* 0x000fe200078ec0ff */
[----:B------:R-:W-:Y:S01]  /*0fb0*/  FFMA.RP R3, R10, R8, R7 ;  /* 0x000000080a037223 */ /* 0x000fe20000008007 */
[----:B------:R-:W-:Y:S02]  /*0fc0*/  VIADD R7, R9, 0x20 ;  /* 0x0000002009077836 */ /* 0x000fe40000000000 */
[----:B------:R-:W-:Y:S01]  /*0fd0*/  LOP3.LUT R6, R6, 0x800000, RZ, 0xfc, !PT ;  /* 0x0080000006067812 */ /* 0x000fe200078efcff */
[----:B------:R-:W-:Y:S01]  /*0fe0*/  IMAD.MOV R8, RZ, RZ, -R9 ;  /* 0x000000ffff087224 */ /* 0x000fe200078e0a09 */
[----:B------:R-:W-:-:S02]  /*0ff0*/  FSETP.NEU.FTZ.AND P0, PT, R3, R4, PT ;  /* 0x000000040300720b */ /* 0x000fc40003f1d000 */
[----:B------:R-:W-:Y:S02]  /*1000*/  SHF.L.U32 R7, R6, R7, RZ ;  /* 0x0000000706077219 */ /* 0x000fe400000006ff */
[----:B------:R-:W-:Y:S02]  /*1010*/  SEL R3, R8, RZ, P2 ;  /* 0x000000ff08037207 */ /* 0x000fe40001000000 */
[----:B------:R-:W-:Y:S02]  /*1020*/  ISETP.NE.AND P1, PT, R7, RZ, P1 ;  /* 0x000000ff0700720c */ /* 0x000fe40000f25270 */
[----:B------:R-:W-:Y:S02]  /*1030*/  SHF.R.U32.HI R3, RZ, R3, R6 ;  /* 0x00000003ff037219 */ /* 0x000fe40000011606 */
[----:B------:R-:W-:Y:S02]  /*1040*/  PLOP3.LUT P0, PT, P0, P1, PT, 0xf8, 0x8f ;  /* 0x00000000008f781c */ /* 0x000fe40000703f70 */
[----:B------:R-:W-:-:S02]  /*1050*/  SHF.R.U32.HI R7, RZ, 0x1, R3 ;  /* 0x00000001ff077819 */ /* 0x000fc40000011603 */
[----:B------:R-:W-:-:S04]  /*1060*/  SEL R4, RZ, 0x1, !P0 ;  /* 0x00000001ff047807 */ /* 0x000fc80004000000 */
[----:B------:R-:W-:-:S04]  /*1070*/  LOP3.LUT R4, R4, 0x1, R7, 0xf8, !PT ;  /* 0x0000000104047812 */ /* 0x000fc800078ef807 */
[----:B------:R-:W-:-:S05]  /*1080*/  LOP3.LUT R4, R4, R3, RZ, 0xc0, !PT ;  /* 0x0000000304047212 */ /* 0x000fca00078ec0ff */
[----:B------:R-:W-:-:S05]  /*1090*/  IMAD.IADD R7, R7, 0x1, R4 ;  /* 0x0000000107077824 */ /* 0x000fca00078e0204 */
[----:B------:R-:W-:Y:S01]  /*10a0*/  LOP3.LUT R0, R7, R0, RZ, 0xfc, !PT ;  /* 0x0000000007007212 */ /* 0x000fe200078efcff */
[----:B------:R-:W-:Y:S06]  /*10b0*/  BRA `(.L_x_18) ;  /* 0x0000000000107947 */ /* 0x000fec0003800000 */
.L_x_17:
[----:B------:R-:W-:-:S04]  /*10c0*/  LOP3.LUT R0, R0, 0x80000000, RZ, 0xc0, !PT ;  /* 0x8000000000007812 */ /* 0x000fc800078ec0ff */
[----:B------:R-:W-:Y:S01]  /*10d0*/  LOP3.LUT R0, R0, 0x7f800000, RZ, 0xfc, !PT ;  /* 0x7f80000000007812 */ /* 0x000fe200078efcff */
[----:B------:R-:W-:Y:S06]  /*10e0*/  BRA `(.L_x_18) ;  /* 0x0000000000047947 */ /* 0x000fec0003800000 */
.L_x_16:
[----:B------:R-:W-:-:S07]  /*10f0*/  IMAD R0, R4, 0x800000, R0 ;  /* 0x0080000004007824 */ /* 0x000fce00078e0200 */
.L_x_18:
[----:B------:R-:W-:Y:S05]  /*1100*/  BSYNC.RECONVERGENT B2 ;  /* 0x0000000000027941 */ /* 0x000fea0003800200 */
.L_x_15:
[----:B------:R-:W-:Y:S05]  /*1110*/  BRA `(.L_x_19) ;  /* 0x0000000000207947 */ /* 0x000fea0003800000 */
.L_x_14:
[----:B------:R-:W-:-:S04]  /*1120*/  LOP3.LUT R0, R8, 0x80000000, R7, 0x48, !PT ;  /* 0x8000000008007812 */ /* 0x000fc800078e4807 */
[----:B------:R-:W-:Y:S01]  /*1130*/  LOP3.LUT R0, R0, 0x7f800000, RZ, 0xfc, !PT ;  /* 0x7f80000000007812 */ /* 0x000fe200078efcff */
[----:B------:R-:W-:Y:S06]  /*1140*/  BRA `(.L_x_19) ;  /* 0x0000000000147947 */ /* 0x000fec0003800000 */
.L_x_13:
[----:B------:R-:W-:Y:S01]  /*1150*/  LOP3.LUT R0, R8, 0x80000000, R7, 0x48, !PT ;  /* 0x8000000008007812 */ /* 0x000fe200078e4807 */
[----:B------:R-:W-:Y:S06]  /*1160*/  BRA `(.L_x_19) ;  /* 0x00000000000c7947 */ /* 0x000fec0003800000 */
.L_x_12:
[----:B------:R-:W0:Y:S01]  /*1170*/  MUFU.RSQ R0, -QNAN ;  /* 0xffc0000000007908 */ /* 0x000e220000001400 */
[----:B------:R-:W-:Y:S05]  /*1180*/  BRA `(.L_x_19) ;  /* 0x0000000000047947 */ /* 0x000fea0003800000 */
.L_x_11:
[----:B------:R-:W-:-:S07]  /*1190*/  FADD.FTZ R0, R0, R3 ;  /* 0x0000000300007221 */ /* 0x000fce0000010000 */
.L_x_19:
[----:B------:R-:W-:Y:S05]  /*11a0*/  BSYNC.RECONVERGENT B1 ;  /* 0x0000000000017941 */ /* 0x000fea0003800200 */
.L_x_9:
[----:B------:R-:W-:-:S04]  /*11b0*/  IMAD.MOV.U32 R3, RZ, RZ, 0x0 ;  /* 0x00000000ff037424 */ /* 0x000fc800078e00ff */
[----:B0-----:R-:W-:Y:S05]  /*11c0*/  RET.REL.NODEC R2 `(_Z12run_parallelPfii) ;  /* 0xffffffec028c7950 */ /* 0x001fea0003c3ffff */
.L_x_20:
[----:B------:R-:W-:-:S00]  /*11d0*/  BRA `(.L_x_20) ;  /* 0xfffffffc00fc7947 */ /* 0x000fc0000383ffff */
[----:B------:R-:W-:-:S00]  /*11e0*/  NOP ;  /* 0x0000000000007918 */ /* 0x000fc00000000000 */
        /* <DEDUP_REMOVED lines=9> */
.L_x_21:


//--------------------- .nv.global.init           --------------------------
	.section	.nv.global.init,"aw",@progbits
	.align	4
.nv.global.init:
	.type		__cudart_i2opi_f,@object
	.size		__cudart_i2opi_f,(.L_0 - __cudart_i2opi_f)
__cudart_i2opi_f:
        /*0000*/ 	.byte	0x41, 0x90, 0x43, 0x3c, 0x99, 0x95, 0x62, 0xdb, 0xc0, 0xdd, 0x34, 0xf5, 0xd1, 0x57, 0x27, 0xfc
        /*0010*/ 	.byte	0x29, 0x15, 0x44, 0x4e, 0x6e, 0x83, 0xf9, 0xa2
.L_0:


//--------------------- .nv.shared.reserved.0     --------------------------
	.section	.nv.shared.reserved.0,"aw",@nobits
	.weak		__nv_reservedSMEM_offset_0_alias
	.size		__nv_reservedSMEM_offset_0_alias, 0, 64
	.other		__nv_reservedSMEM_offset_0_alias,@"STO_CUDA_RESERVED_SHARED STV_DEFAULT"
__nv_reservedSMEM_offset_0_alias:
	.zero		0
	.zero		64


//--------------------- .nv.constant0._Z12run_parallelPfii --------------------------
	.section	.nv.constant0._Z12run_parallelPfii,"a",@progbits
	.sectionflags	@""
	.align	4
.nv.constant0._Z12run_parallelPfii:
	.zero		912


//--------------------- SYMBOLS --------------------------

	.type		.nv.reservedSmem.offset0,@object
	.size		.nv.reservedSmem.offset0,0x4
